//
// Generated by NVIDIA NVVM Compiler
//
// Compiler Build ID: CL-36424714
// Cuda compilation tools, release 13.0, V13.0.88
// Based on NVVM 20.0.0
//

.version 9.0
.target sm_100
.address_size 64

	// .globl	_Z22euclidean_vec_norm_GPUPfS_jj

.visible .entry _Z22euclidean_vec_norm_GPUPfS_jj(
	.param .u64 .ptr .align 1 _Z22euclidean_vec_norm_GPUPfS_jj_param_0,
	.param .u64 .ptr .align 1 _Z22euclidean_vec_norm_GPUPfS_jj_param_1,
	.param .u32 _Z22euclidean_vec_norm_GPUPfS_jj_param_2,
	.param .u32 _Z22euclidean_vec_norm_GPUPfS_jj_param_3
)
{
	.reg .pred 	%p<12>;
	.reg .b32 	%r<65>;
	.reg .b32 	%f<70>;
	.reg .b64 	%rd<65>;

	ld.param.u64 	%rd4, [_Z22euclidean_vec_norm_GPUPfS_jj_param_0];
	ld.param.u64 	%rd3, [_Z22euclidean_vec_norm_GPUPfS_jj_param_1];
	ld.param.u32 	%r25, [_Z22euclidean_vec_norm_GPUPfS_jj_param_2];
	ld.param.u32 	%r24, [_Z22euclidean_vec_norm_GPUPfS_jj_param_3];
	cvta.to.global.u64 	%rd1, %rd4;
	mov.u32 	%r26, %ntid.y;
	mov.u32 	%r27, %ctaid.y;
	mov.u32 	%r28, %tid.y;
	mad.lo.s32 	%r1, %r26, %r27, %r28;
	setp.ge.u32 	%p1, %r1, %r25;
	setp.eq.s32 	%p2, %r24, 0;
	or.pred  	%p3, %p1, %p2;
	@%p3 bra 	$L__BB0_13;
	cvta.to.global.u64 	%rd5, %rd3;
	mul.lo.s32 	%r2, %r24, %r1;
	mul.wide.u32 	%rd6, %r1, 4;
	add.s64 	%rd2, %rd5, %rd6;
	ld.global.f32 	%f66, [%rd2];
	add.s32 	%r30, %r24, -1;
	and.b32  	%r3, %r24, 15;
	setp.lt.u32 	%p4, %r30, 15;
	mov.b32 	%r61, 0;
	@%p4 bra 	$L__BB0_4;
	and.b32  	%r61, %r24, -16;
	neg.s32 	%r59, %r61;
	add.s32 	%r58, %r2, 7;
$L__BB0_3:
	.pragma "nounroll";
	add.s32 	%r31, %r58, -7;
	mul.wide.u32 	%rd7, %r31, 4;
	add.s64 	%rd8, %rd1, %rd7;
	ld.global.f32 	%f11, [%rd8];
	fma.rn.f32 	%f12, %f11, %f11, %f66;
	st.global.f32 	[%rd2], %f12;
	add.s32 	%r32, %r58, -6;
	mul.wide.u32 	%rd9, %r32, 4;
	add.s64 	%rd10, %rd1, %rd9;
	ld.global.f32 	%f13, [%rd10];
	fma.rn.f32 	%f14, %f13, %f13, %f12;
	st.global.f32 	[%rd2], %f14;
	add.s32 	%r33, %r58, -5;
	mul.wide.u32 	%rd11, %r33, 4;
	add.s64 	%rd12, %rd1, %rd11;
	ld.global.f32 	%f15, [%rd12];
	fma.rn.f32 	%f16, %f15, %f15, %f14;
	st.global.f32 	[%rd2], %f16;
	add.s32 	%r34, %r58, -4;
	mul.wide.u32 	%rd13, %r34, 4;
	add.s64 	%rd14, %rd1, %rd13;
	ld.global.f32 	%f17, [%rd14];
	fma.rn.f32 	%f18, %f17, %f17, %f16;
	st.global.f32 	[%rd2], %f18;
	add.s32 	%r35, %r58, -3;
	mul.wide.u32 	%rd15, %r35, 4;
	add.s64 	%rd16, %rd1, %rd15;
	ld.global.f32 	%f19, [%rd16];
	fma.rn.f32 	%f20, %f19, %f19, %f18;
	st.global.f32 	[%rd2], %f20;
	add.s32 	%r36, %r58, -2;
	mul.wide.u32 	%rd17, %r36, 4;
	add.s64 	%rd18, %rd1, %rd17;
	ld.global.f32 	%f21, [%rd18];
	fma.rn.f32 	%f22, %f21, %f21, %f20;
	st.global.f32 	[%rd2], %f22;
	add.s32 	%r37, %r58, -1;
	mul.wide.u32 	%rd19, %r37, 4;
	add.s64 	%rd20, %rd1, %rd19;
	ld.global.f32 	%f23, [%rd20];
	fma.rn.f32 	%f24, %f23, %f23, %f22;
	st.global.f32 	[%rd2], %f24;
	add.s32 	%r38, %r58, 8;
	mul.wide.u32 	%rd21, %r58, 4;
	add.s64 	%rd22, %rd1, %rd21;
	ld.global.f32 	%f25, [%rd22];
	fma.rn.f32 	%f26, %f25, %f25, %f24;
	st.global.f32 	[%rd2], %f26;
	add.s32 	%r39, %r58, 1;
	mul.wide.u32 	%rd23, %r39, 4;
	add.s64 	%rd24, %rd1, %rd23;
	ld.global.f32 	%f27, [%rd24];
	fma.rn.f32 	%f28, %f27, %f27, %f26;
	st.global.f32 	[%rd2], %f28;
	add.s32 	%r40, %r58, 2;
	mul.wide.u32 	%rd25, %r40, 4;
	add.s64 	%rd26, %rd1, %rd25;
	ld.global.f32 	%f29, [%rd26];
	fma.rn.f32 	%f30, %f29, %f29, %f28;
	st.global.f32 	[%rd2], %f30;
	add.s32 	%r41, %r58, 3;
	mul.wide.u32 	%rd27, %r41, 4;
	add.s64 	%rd28, %rd1, %rd27;
	ld.global.f32 	%f31, [%rd28];
	fma.rn.f32 	%f32, %f31, %f31, %f30;
	st.global.f32 	[%rd2], %f32;
	add.s32 	%r42, %r58, 4;
	mul.wide.u32 	%rd29, %r42, 4;
	add.s64 	%rd30, %rd1, %rd29;
	ld.global.f32 	%f33, [%rd30];
	fma.rn.f32 	%f34, %f33, %f33, %f32;
	st.global.f32 	[%rd2], %f34;
	add.s32 	%r43, %r58, 5;
	mul.wide.u32 	%rd31, %r43, 4;
	add.s64 	%rd32, %rd1, %rd31;
	ld.global.f32 	%f35, [%rd32];
	fma.rn.f32 	%f36, %f35, %f35, %f34;
	st.global.f32 	[%rd2], %f36;
	add.s32 	%r44, %r58, 6;
	mul.wide.u32 	%rd33, %r44, 4;
	add.s64 	%rd34, %rd1, %rd33;
	ld.global.f32 	%f37, [%rd34];
	fma.rn.f32 	%f38, %f37, %f37, %f36;
	st.global.f32 	[%rd2], %f38;
	add.s32 	%r45, %r58, 7;
	mul.wide.u32 	%rd35, %r45, 4;
	add.s64 	%rd36, %rd1, %rd35;
	ld.global.f32 	%f39, [%rd36];
	fma.rn.f32 	%f40, %f39, %f39, %f38;
	st.global.f32 	[%rd2], %f40;
	mul.wide.u32 	%rd37, %r38, 4;
	add.s64 	%rd38, %rd1, %rd37;
	ld.global.f32 	%f41, [%rd38];
	fma.rn.f32 	%f66, %f41, %f41, %f40;
	st.global.f32 	[%rd2], %f66;
	add.s32 	%r59, %r59, 16;
	add.s32 	%r58, %r58, 16;
	setp.ne.s32 	%p5, %r59, 0;
	@%p5 bra 	$L__BB0_3;
$L__BB0_4:
	setp.eq.s32 	%p6, %r3, 0;
	@%p6 bra 	$L__BB0_13;
	and.b32  	%r12, %r24, 7;
	setp.lt.u32 	%p7, %r3, 8;
	@%p7 bra 	$L__BB0_7;
	add.s32 	%r46, %r61, %r2;
	mul.wide.u32 	%rd39, %r46, 4;
	add.s64 	%rd40, %rd1, %rd39;
	ld.global.f32 	%f42, [%rd40];
	fma.rn.f32 	%f43, %f42, %f42, %f66;
	st.global.f32 	[%rd2], %f43;
	add.s32 	%r47, %r46, 1;
	mul.wide.u32 	%rd41, %r47, 4;
	add.s64 	%rd42, %rd1, %rd41;
	ld.global.f32 	%f44, [%rd42];
	fma.rn.f32 	%f45, %f44, %f44, %f43;
	st.global.f32 	[%rd2], %f45;
	add.s32 	%r48, %r46, 2;
	mul.wide.u32 	%rd43, %r48, 4;
	add.s64 	%rd44, %rd1, %rd43;
	ld.global.f32 	%f46, [%rd44];
	fma.rn.f32 	%f47, %f46, %f46, %f45;
	st.global.f32 	[%rd2], %f47;
	add.s32 	%r49, %r46, 3;
	mul.wide.u32 	%rd45, %r49, 4;
	add.s64 	%rd46, %rd1, %rd45;
	ld.global.f32 	%f48, [%rd46];
	fma.rn.f32 	%f49, %f48, %f48, %f47;
	st.global.f32 	[%rd2], %f49;
	add.s32 	%r50, %r46, 4;
	mul.wide.u32 	%rd47, %r50, 4;
	add.s64 	%rd48, %rd1, %rd47;
	ld.global.f32 	%f50, [%rd48];
	fma.rn.f32 	%f51, %f50, %f50, %f49;
	st.global.f32 	[%rd2], %f51;
	add.s32 	%r51, %r46, 5;
	mul.wide.u32 	%rd49, %r51, 4;
	add.s64 	%rd50, %rd1, %rd49;
	ld.global.f32 	%f52, [%rd50];
	fma.rn.f32 	%f53, %f52, %f52, %f51;
	st.global.f32 	[%rd2], %f53;
	add.s32 	%r52, %r46, 6;
	mul.wide.u32 	%rd51, %r52, 4;
	add.s64 	%rd52, %rd1, %rd51;
	ld.global.f32 	%f54, [%rd52];
	fma.rn.f32 	%f55, %f54, %f54, %f53;
	st.global.f32 	[%rd2], %f55;
	add.s32 	%r53, %r46, 7;
	mul.wide.u32 	%rd53, %r53, 4;
	add.s64 	%rd54, %rd1, %rd53;
	ld.global.f32 	%f56, [%rd54];
	fma.rn.f32 	%f66, %f56, %f56, %f55;
	st.global.f32 	[%rd2], %f66;
	add.s32 	%r61, %r61, 8;
$L__BB0_7:
	setp.eq.s32 	%p8, %r12, 0;
	@%p8 bra 	$L__BB0_13;
	and.b32  	%r15, %r24, 3;
	setp.lt.u32 	%p9, %r12, 4;
	@%p9 bra 	$L__BB0_10;
	add.s32 	%r54, %r61, %r2;
	mul.wide.u32 	%rd55, %r54, 4;
	add.s64 	%rd56, %rd1, %rd55;
	ld.global.f32 	%f57, [%rd56];
	fma.rn.f32 	%f58, %f57, %f57, %f66;
	st.global.f32 	[%rd2], %f58;
	add.s32 	%r55, %r54, 1;
	mul.wide.u32 	%rd57, %r55, 4;
	add.s64 	%rd58, %rd1, %rd57;
	ld.global.f32 	%f59, [%rd58];
	fma.rn.f32 	%f60, %f59, %f59, %f58;
	st.global.f32 	[%rd2], %f60;
	add.s32 	%r56, %r54, 2;
	mul.wide.u32 	%rd59, %r56, 4;
	add.s64 	%rd60, %rd1, %rd59;
	ld.global.f32 	%f61, [%rd60];
	fma.rn.f32 	%f62, %f61, %f61, %f60;
	st.global.f32 	[%rd2], %f62;
	add.s32 	%r57, %r54, 3;
	mul.wide.u32 	%rd61, %r57, 4;
	add.s64 	%rd62, %rd1, %rd61;
	ld.global.f32 	%f63, [%rd62];
	fma.rn.f32 	%f66, %f63, %f63, %f62;
	st.global.f32 	[%rd2], %f66;
	add.s32 	%r61, %r61, 4;
$L__BB0_10:
	setp.eq.s32 	%p10, %r15, 0;
	@%p10 bra 	$L__BB0_13;
	add.s32 	%r64, %r61, %r2;
	neg.s32 	%r63, %r15;
$L__BB0_12:
	.pragma "nounroll";
	mul.wide.u32 	%rd63, %r64, 4;
	add.s64 	%rd64, %rd1, %rd63;
	ld.global.f32 	%f64, [%rd64];
	fma.rn.f32 	%f66, %f64, %f64, %f66;
	st.global.f32 	[%rd2], %f66;
	add.s32 	%r64, %r64, 1;
	add.s32 	%r63, %r63, 1;
	setp.ne.s32 	%p11, %r63, 0;
	@%p11 bra 	$L__BB0_12;
$L__BB0_13:
	ret;

}


// ===== COMPILED SASS (sm_100) =====

	.target	sm_100

	.elftype	@"ET_EXEC"


//--------------------- .note.nv.tkinfo           --------------------------
	.section	.note.nv.tkinfo,"",@"SHT_NOTE"
	.sectionflags	@"SHF_NOTE_NV_TKINFO"
	.tkinfo
        /*0018*/ 	.word	0x00000002
        /*0030*/ 	.string	""
        /*0030*/ 	.string	"ptxas"
        /*0030*/ 	.string	"Cuda compilation tools, release 13.0, V13.0.88"
        /*0030*/ 	.string	"Build cuda_13.0.r13.0/compiler.36424714_0"
        /*0030*/ 	.string	"-arch sm_100 -m 64 "



//--------------------- .note.nv.cuinfo           --------------------------
	.section	.note.nv.cuinfo,"",@"SHT_NOTE"
	.sectionflags	@"SHF_NOTE_NV_CUINFO"
        /*0018*/ 	.short	0x0002
        /*001a*/ 	.short	0x0064
        /*001c*/ 	.short	0x0082
	.zero		2


//--------------------- .nv.info                  --------------------------
	.section	.nv.info,"",@"SHT_CUDA_INFO"
	.align	4


	//----- nvinfo : EIATTR_REGCOUNT
	.align		4
        /*0000*/ 	.byte	0x04, 0x2f
        /*0002*/ 	.short	(.L_1 - .L_0)
	.align		4
.L_0:
        /*0004*/ 	.word	index@(_Z22euclidean_vec_norm_GPUPfS_jj)
        /*0008*/ 	.word	0x0000001c


	//----- nvinfo : EIATTR_FRAME_SIZE
	.align		4
.L_1:
        /*000c*/ 	.byte	0x04, 0x11
        /*000e*/ 	.short	(.L_3 - .L_2)
	.align		4
.L_2:
        /*0010*/ 	.word	index@(_Z22euclidean_vec_norm_GPUPfS_jj)
        /*0014*/ 	.word	0x00000000


	//----- nvinfo : EIATTR_MIN_STACK_SIZE
	.align		4
.L_3:
        /*0018*/ 	.byte	0x04, 0x12
        /*001a*/ 	.short	(.L_5 - .L_4)
	.align		4
.L_4:
        /*001c*/ 	.word	index@(_Z22euclidean_vec_norm_GPUPfS_jj)
        /*0020*/ 	.word	0x00000000
.L_5:


//--------------------- .nv.compat                --------------------------
	.section	.nv.compat,"",@"SHT_CUDA_COMPAT_INFO"
	.align	4
        /*0000*/ 	.byte	0x02, 0x09, 0x00, 0x00, 0x02, 0x02, 0x01, 0x00, 0x02, 0x05, 0x05, 0x00, 0x03, 0x07, 0x01, 0x01
        /*0010*/ 	.byte	0x02, 0x03, 0x00, 0x00, 0x02, 0x06, 0x01, 0x00, 0x04, 0x0b, 0x08, 0x00, 0x09, 0x00, 0x00, 0x00
        /*0020*/ 	.byte	0x00, 0x00, 0x00, 0x00


//--------------------- .nv.info._Z22euclidean_vec_norm_GPUPfS_jj --------------------------
	.section	.nv.info._Z22euclidean_vec_norm_GPUPfS_jj,"",@"SHT_CUDA_INFO"
	.sectionflags	@""
	.align	4


	//----- nvinfo : EIATTR_CUDA_API_VERSION
	.align		4
        /*0000*/ 	.byte	0x04, 0x37
        /*0002*/ 	.short	(.L_7 - .L_6)
.L_6:
        /*0004*/ 	.word	0x00000082


	//----- nvinfo : EIATTR_KPARAM_INFO
	.align		4
.L_7:
        /*0008*/ 	.byte	0x04, 0x17
        /*000a*/ 	.short	(.L_9 - .L_8)
.L_8:
        /*000c*/ 	.word	0x00000000
        /*0010*/ 	.short	0x0003
        /*0012*/ 	.short	0x0014
        /*0014*/ 	.byte	0x00, 0xf0, 0x11, 0x00


	//----- nvinfo : EIATTR_KPARAM_INFO
	.align		4
.L_9:
        /*0018*/ 	.byte	0x04, 0x17
        /*001a*/ 	.short	(.L_11 - .L_10)
.L_10:
        /*001c*/ 	.word	0x00000000
        /*0020*/ 	.short	0x0002
        /*0022*/ 	.short	0x0010
        /*0024*/ 	.byte	0x00, 0xf0, 0x11, 0x00


	//----- nvinfo : EIATTR_KPARAM_INFO
	.align		4
.L_11:
        /*0028*/ 	.byte	0x04, 0x17
        /*002a*/ 	.short	(.L_13 - .L_12)
.L_12:
        /*002c*/ 	.word	0x00000000
        /*0030*/ 	.short	0x0001
        /*0032*/ 	.short	0x0008
        /*0034*/ 	.byte	0x00, 0xf5, 0x21, 0x00


	//----- nvinfo : EIATTR_KPARAM_INFO
	.align		4
.L_13:
        /*0038*/ 	.byte	0x04, 0x17
        /*003a*/ 	.short	(.L_15 - .L_14)
.L_14:
        /*003c*/ 	.word	0x00000000
        /*0040*/ 	.short	0x0000
        /*0042*/ 	.short	0x0000
        /*0044*/ 	.byte	0x00, 0xf5, 0x21, 0x00


	//----- nvinfo : EIATTR_SPARSE_MMA_MASK
	.align		4
.L_15:
        /*0048*/ 	.byte	0x03, 0x50
        /*004a*/ 	.short	0x0000


	//----- nvinfo : EIATTR_MAXREG_COUNT
	.align		4
        /*004c*/ 	.byte	0x03, 0x1b
        /*004e*/ 	.short	0x00ff


	//----- nvinfo : EIATTR_MERCURY_ISA_VERSION
	.align		4
        /*0050*/ 	.byte	0x03, 0x5f
        /*0052*/ 	.short	0x0101


	//----- nvinfo : EIATTR_VRC_CTA_INIT_COUNT
	.align		4
        /*0054*/ 	.byte	0x02, 0x4a
	.zero		1
	.zero		1


	//----- nvinfo : EIATTR_EXIT_INSTR_OFFSETS
	.align		4
        /*0058*/ 	.byte	0x04, 0x1c
        /*005a*/ 	.short	(.L_17 - .L_16)


	//   ....[0]....
.L_16:
        /*005c*/ 	.word	0x00000080


	//   ....[1]....
        /*0060*/ 	.word	0x000006a0


	//   ....[2]....
        /*0064*/ 	.word	0x00000990


	//   ....[3]....
        /*0068*/ 	.word	0x00000b40


	//   ....[4]....
        /*006c*/ 	.word	0x00000c00


	//----- nvinfo : EIATTR_CBANK_PARAM_SIZE
	.align		4
.L_17:
        /*0070*/ 	.byte	0x03, 0x19
        /*0072*/ 	.short	0x0018


	//----- nvinfo : EIATTR_PARAM_CBANK
	.align		4
        /*0074*/ 	.byte	0x04, 0x0a
        /*0076*/ 	.short	(.L_19 - .L_18)
	.align		4
.L_18:
        /*0078*/ 	.word	index@(.nv.constant0._Z22euclidean_vec_norm_GPUPfS_jj)
        /*007c*/ 	.short	0x0380
        /*007e*/ 	.short	0x0018


	//----- nvinfo : EIATTR_SW_WAR
	.align		4
.L_19:
        /*0080*/ 	.byte	0x04, 0x36
        /*0082*/ 	.short	(.L_21 - .L_20)
.L_20:
        /*0084*/ 	.word	0x00000008
.L_21:


//--------------------- .nv.callgraph             --------------------------
	.section	.nv.callgraph,"",@"SHT_CUDA_CALLGRAPH"
	.align	4
	.sectionentsize	8
	.align		4
        /*0000*/ 	.word	0x00000000
	.align		4
        /*0004*/ 	.word	0xffffffff
	.align		4
        /*0008*/ 	.word	0x00000000
	.align		4
        /*000c*/ 	.word	0xfffffffe
	.align		4
        /*0010*/ 	.word	0x00000000
	.align		4
        /*0014*/ 	.word	0xfffffffd
	.align		4
        /*0018*/ 	.word	0x00000000
	.align		4
        /*001c*/ 	.word	0xfffffffc


//--------------------- .text._Z22euclidean_vec_norm_GPUPfS_jj --------------------------
	.section	.text._Z22euclidean_vec_norm_GPUPfS_jj,"ax",@progbits
	.align	128
        .global         _Z22euclidean_vec_norm_GPUPfS_jj
        .type           _Z22euclidean_vec_norm_GPUPfS_jj,@function
        .size           _Z22euclidean_vec_norm_GPUPfS_jj,(.L_x_6 - _Z22euclidean_vec_norm_GPUPfS_jj)
        .other          _Z22euclidean_vec_norm_GPUPfS_jj,@"STO_CUDA_ENTRY STV_DEFAULT"
_Z22euclidean_vec_norm_GPUPfS_jj:
.text._Z22euclidean_vec_norm_GPUPfS_jj:
[----:B------:R-:W-:Y:S01]  /*0000*/  LDC R1, c[0x0][0x37c] ;  /* 0x0000df00ff017b82 */ /* 0x000fe20000000800 */
[----:B------:R-:W0:Y:S07]  /*0010*/  S2R R0, SR_CTAID.Y ;  /* 0x0000000000007919 */ /* 0x000e2e0000002600 */
[----:B------:R-:W1:Y:S01]  /*0020*/  LDC.64 R2, c[0x0][0x390] ;  /* 0x0000e400ff027b82 */ /* 0x000e620000000a00 */
[----:B------:R-:W0:Y:S01]  /*0030*/  LDCU UR4, c[0x0][0x364] ;  /* 0x00006c80ff0477ac */ /* 0x000e220008000800 */
[----:B------:R-:W0:Y:S01]  /*0040*/  S2R R5, SR_TID.Y ;  /* 0x0000000000057919 */ /* 0x000e220000002200 */
[----:B-1----:R-:W-:Y:S01]  /*0050*/  ISETP.NE.AND P0, PT, R3, RZ, PT ;  /* 0x000000ff0300720c */ /* 0x002fe20003f05270 */
[----:B0-----:R-:W-:-:S05]  /*0060*/  IMAD R0, R0, UR4, R5 ;  /* 0x0000000400007c24 */ /* 0x001fca000f8e0205 */
[----:B------:R-:W-:-:S13]  /*0070*/  ISETP.GE.U32.OR P0, PT, R0, R2, !P0 ;  /* 0x000000020000720c */ /* 0x000fda0004706470 */
[----:B------:R-:W-:Y:S05]  /*0080*/  @P0 EXIT ;  /* 0x000000000000094d */ /* 0x000fea0003800000 */
[----:B------:R-:W0:Y:S01]  /*0090*/  LDC.64 R4, c[0x0][0x388] ;  /* 0x0000e200ff047b82 */ /* 0x000e220000000a00 */
[----:B------:R-:W1:Y:S01]  /*00a0*/  LDCU.64 UR4, c[0x0][0x358] ;  /* 0x00006b00ff0477ac */ /* 0x000e620008000a00 */
[----:B------:R-:W-:-:S04]  /*00b0*/  IADD3 R2, PT, PT, R3, -0x1, RZ ;  /* 0xffffffff03027810 */ /* 0x000fc80007ffe0ff */
[----:B------:R-:W-:Y:S02]  /*00c0*/  ISETP.GE.U32.AND P1, PT, R2, 0xf, PT ;  /* 0x0000000f0200780c */ /* 0x000fe40003f26070 */
[----:B------:R-:W-:Y:S01]  /*00d0*/  LOP3.LUT R9, R3, 0xf, RZ, 0xc0, !PT ;  /* 0x0000000f03097812 */ /* 0x000fe200078ec0ff */
[----:B------:R-:W-:-:S03]  /*00e0*/  HFMA2 R2, -RZ, RZ, 0, 0 ;  /* 0x00000000ff027431 */ /* 0x000fc600000001ff */
[----:B------:R-:W-:Y:S01]  /*00f0*/  ISETP.NE.AND P0, PT, R9, RZ, PT ;  /* 0x000000ff0900720c */ /* 0x000fe20003f05270 */
[----:B0-----:R-:W-:-:S05]  /*0100*/  IMAD.WIDE.U32 R4, R0, 0x4, R4 ;  /* 0x0000000400047825 */ /* 0x001fca00078e0004 */
[----:B-1----:R0:W5:Y:S01]  /*0110*/  LDG.E R13, desc[UR4][R4.64] ;  /* 0x00000004040d7981 */ /* 0x002162000c1e1900 */
[----:B------:R-:W-:Y:S06]  /*0120*/  @!P1 BRA `(.L_x_0) ;  /* 0x00000004005c9947 */ /* 0x000fec0003800000 */
[----:B------:R-:W1:Y:S01]  /*0130*/  LDC.64 R6, c[0x0][0x380] ;  /* 0x0000e000ff067b82 */ /* 0x000e620000000a00 */
[----:B------:R-:W-:Y:S01]  /*0140*/  LOP3.LUT R2, R3, 0xfffffff0, RZ, 0xc0, !PT ;  /* 0xfffffff003027812 */ /* 0x000fe200078ec0ff */
[----:B------:R-:W-:-:S03]  /*0150*/  IMAD R11, R0, R3, 0x7 ;  /* 0x00000007000b7424 */ /* 0x000fc600078e0203 */
[----:B------:R-:W-:-:S07]  /*0160*/  IADD3 R8, PT, PT, -R2, RZ, RZ ;  /* 0x000000ff02087210 */ /* 0x000fce0007ffe1ff */
.L_x_1:
[----:B------:R-:W-:-:S05]  /*0170*/  IADD3 R15, PT, PT, R11, -0x7, RZ ;  /* 0xfffffff90b0f7810 */ /* 0x000fca0007ffe0ff */
[----:B-1----:R-:W-:-:S06]  /*0180*/  IMAD.WIDE.U32 R14, R15, 0x4, R6 ;  /* 0x000000040f0e7825 */ /* 0x002fcc00078e0006 */
[----:B------:R-:W2:Y:S01]  /*0190*/  LDG.E R14, desc[UR4][R14.64] ;  /* 0x000000040e0e7981 */ /* 0x000ea2000c1e1900 */
[----:B------:R-:W-:Y:S01]  /*01a0*/  IADD3 R17, PT, PT, R11, -0x6, RZ ;  /* 0xfffffffa0b117810 */ /* 0x000fe20007ffe0ff */
[----:B--2-45:R-:W-:-:S04]  /*01b0*/  FFMA R19, R14, R14, R13 ;  /* 0x0000000e0e137223 */ /* 0x034fc8000000000d */
[----:B------:R-:W-:Y:S01]  /*01c0*/  IMAD.WIDE.U32 R12, R17, 0x4, R6 ;  /* 0x00000004110c7825 */ /* 0x000fe200078e0006 */
[----:B------:R1:W-:Y:S05]  /*01d0*/  STG.E desc[UR4][R4.64], R19 ;  /* 0x0000001304007986 */ /* 0x0003ea000c101904 */
[----:B------:R-:W2:Y:S01]  /*01e0*/  LDG.E R12, desc[UR4][R12.64] ;  /* 0x000000040c0c7981 */ /* 0x000ea2000c1e1900 */
[----:B------:R-:W-:-:S05]  /*01f0*/  IADD3 R17, PT, PT, R11, -0x5, RZ ;  /* 0xfffffffb0b117810 */ /* 0x000fca0007ffe0ff */
[----:B------:R-:W-:-:S04]  /*0200*/  IMAD.WIDE.U32 R16, R17, 0x4, R6 ;  /* 0x0000000411107825 */ /* 0x000fc800078e0006 */
[----:B--2---:R-:W-:-:S05]  /*0210*/  FFMA R21, R12, R12, R19 ;  /* 0x0000000c0c157223 */ /* 0x004fca0000000013 */
[----:B------:R2:W-:Y:S04]  /*0220*/  STG.E desc[UR4][R4.64], R21 ;  /* 0x0000001504007986 */ /* 0x0005e8000c101904 */
[----:B------:R-:W3:Y:S01]  /*0230*/  LDG.E R16, desc[UR4][R16.64] ;  /* 0x0000000410107981 */ /* 0x000ee2000c1e1900 */
[----:B------:R-:W-:-:S05]  /*0240*/  IADD3 R15, PT, PT, R11, -0x4, RZ ;  /* 0xfffffffc0b0f7810 */ /* 0x000fca0007ffe0ff */
[----:B------:R-:W-:-:S04]  /*0250*/  IMAD.WIDE.U32 R14, R15, 0x4, R6 ;  /* 0x000000040f0e7825 */ /* 0x000fc800078e0006 */
[----:B---3--:R-:W-:-:S05]  /*0260*/  FFMA R23, R16, R16, R21 ;  /* 0x0000001010177223 */ /* 0x008fca0000000015 */
[----:B------:R3:W-:Y:S04]  /*0270*/  STG.E desc[UR4][R4.64], R23 ;  /* 0x0000001704007986 */ /* 0x0007e8000c101904 */
[----:B------:R-:W1:Y:S01]  /*0280*/  LDG.E R14, desc[UR4][R14.64] ;  /* 0x000000040e0e7981 */ /* 0x000e62000c1e1900 */
[----:B------:R-:W-:-:S05]  /*0290*/  IADD3 R13, PT, PT, R11, -0x3, RZ ;  /* 0xfffffffd0b0d7810 */ /* 0x000fca0007ffe0ff */
[----:B------:R-:W-:-:S04]  /*02a0*/  IMAD.WIDE.U32 R12, R13, 0x4, R6 ;  /* 0x000000040d0c7825 */ /* 0x000fc800078e0006 */
[----:B-1----:R-:W-:-:S05]  /*02b0*/  FFMA R19, R14, R14, R23 ;  /* 0x0000000e0e137223 */ /* 0x002fca0000000017 */
[----:B------:R1:W-:Y:S04]  /*02c0*/  STG.E desc[UR4][R4.64], R19 ;  /* 0x0000001304007986 */ /* 0x0003e8000c101904 */
        /* <DEDUP_REMOVED lines=11> */
[----:B------:R-:W-:-:S04]  /*0380*/  IMAD.WIDE.U32 R12, R11, 0x4, R6 ;  /* 0x000000040b0c7825 */ /* 0x000fc800078e0006 */
[----:B-1----:R-:W-:-:S05]  /*0390*/  FFMA R19, R14, R14, R23 ;  /* 0x0000000e0e137223 */ /* 0x002fca0000000017 */
[----:B------:R1:W-:Y:S04]  /*03a0*/  STG.E desc[UR4][R4.64], R19 ;  /* 0x0000001304007986 */ /* 0x0003e8000c101904 */
[----:B------:R-:W2:Y:S01]  /*03b0*/  LDG.E R12, desc[UR4][R12.64] ;  /* 0x000000040c0c7981 */ /* 0x000ea2000c1e1900 */
[----:B------:R-:W-:-:S05]  /*03c0*/  IADD3 R25, PT, PT, R11, 0x1, RZ ;  /* 0x000000010b197810 */ /* 0x000fca0007ffe0ff */
[----:B------:R-:W-:-:S04]  /*03d0*/  IMAD.WIDE.U32 R16, R25, 0x4, R6 ;  /* 0x0000000419107825 */ /* 0x000fc800078e0006 */
[----:B--2---:R-:W-:-:S05]  /*03e0*/  FFMA R21, R12, R12, R19 ;  /* 0x0000000c0c157223 */ /* 0x004fca0000000013 */
[----:B------:R2:W-:Y:S04]  /*03f0*/  STG.E desc[UR4][R4.64], R21 ;  /* 0x0000001504007986 */ /* 0x0005e8000c101904 */
[----:B------:R-:W3:Y:S01]  /*0400*/  LDG.E R16, desc[UR4][R16.64] ;  /* 0x0000000410107981 */ /* 0x000ee2000c1e1900 */
[----:B------:R-:W-:-:S05]  /*0410*/  IADD3 R25, PT, PT, R11, 0x2, RZ ;  /* 0x000000020b197810 */ /* 0x000fca0007ffe0ff */
[----:B------:R-:W-:-:S04]  /*0420*/  IMAD.WIDE.U32 R14, R25, 0x4, R6 ;  /* 0x00000004190e7825 */ /* 0x000fc800078e0006 */
[----:B---3--:R-:W-:-:S05]  /*0430*/  FFMA R23, R16, R16, R21 ;  /* 0x0000001010177223 */ /* 0x008fca0000000015 */
[----:B------:R3:W-:Y:S04]  /*0440*/  STG.E desc[UR4][R4.64], R23 ;  /* 0x0000001704007986 */ /* 0x0007e8000c101904 */
[----:B------:R-:W1:Y:S01]  /*0450*/  LDG.E R14, desc[UR4][R14.64] ;  /* 0x000000040e0e7981 */ /* 0x000e62000c1e1900 */
[----:B------:R-:W-:-:S05]  /*0460*/  IADD3 R13, PT, PT, R11, 0x3, RZ ;  /* 0x000000030b0d7810 */ /* 0x000fca0007ffe0ff */
        /* <DEDUP_REMOVED lines=28> */
[----:B------:R-:W2:Y:S01]  /*0630*/  LDG.E R14, desc[UR4][R14.64] ;  /* 0x000000040e0e7981 */ /* 0x000ea2000c1e1900 */
[----:B------:R-:W-:Y:S02]  /*0640*/  IADD3 R8, PT, PT, R8, 0x10, RZ ;  /* 0x0000001008087810 */ /* 0x000fe40007ffe0ff */
[----:B------:R-:W-:Y:S02]  /*0650*/  IADD3 R11, PT, PT, R11, 0x10, RZ ;  /* 0x000000100b0b7810 */ /* 0x000fe40007ffe0ff */
[----:B------:R-:W-:Y:S01]  /*0660*/  ISETP.NE.AND P1, PT, R8, RZ, PT ;  /* 0x000000ff0800720c */ /* 0x000fe20003f25270 */
[----:B--2---:R-:W-:-:S05]  /*0670*/  FFMA R13, R14, R14, R23 ;  /* 0x0000000e0e0d7223 */ /* 0x004fca0000000017 */
[----:B------:R4:W-:Y:S07]  /*0680*/  STG.E desc[UR4][R4.64], R13 ;  /* 0x0000000d04007986 */ /* 0x0009ee000c101904 */
[----:B------:R-:W-:Y:S05]  /*0690*/  @P1 BRA `(.L_x_1) ;  /* 0xfffffff800b41947 */ /* 0x000fea000383ffff */
.L_x_0:
[----:B------:R-:W-:Y:S05]  /*06a0*/  @!P0 EXIT ;  /* 0x000000000000894d */ /* 0x000fea0003800000 */
[----:B------:R-:W-:Y:S02]  /*06b0*/  ISETP.GE.U32.AND P0, PT, R9, 0x8, PT ;  /* 0x000000080900780c */ /* 0x000fe40003f06070 */
[----:B------:R-:W-:-:S04]  /*06c0*/  LOP3.LUT R16, R3, 0x7, RZ, 0xc0, !PT ;  /* 0x0000000703107812 */ /* 0x000fc800078ec0ff */
[----:B------:R-:W-:-:S07]  /*06d0*/  ISETP.NE.AND P1, PT, R16, RZ, PT ;  /* 0x000000ff1000720c */ /* 0x000fce0003f25270 */
[----:B------:R-:W-:Y:S06]  /*06e0*/  @!P0 BRA `(.L_x_2) ;  /* 0x0000000000a88947 */ /* 0x000fec0003800000 */
[----:B------:R-:W1:Y:S01]  /*06f0*/  LDC.64 R6, c[0x0][0x380] ;  /* 0x0000e000ff067b82 */ /* 0x000e620000000a00 */
[----:B------:R-:W-:-:S04]  /*0700*/  IMAD R9, R0, R3, R2 ;  /* 0x0000000300097224 */ /* 0x000fc800078e0202 */
[----:B-1----:R-:W-:-:S06]  /*0710*/  IMAD.WIDE.U32 R10, R9, 0x4, R6 ;  /* 0x00000004090a7825 */ /* 0x002fcc00078e0006 */
[----:B------:R-:W2:Y:S01]  /*0720*/  LDG.E R10, desc[UR4][R10.64] ;  /* 0x000000040a0a7981 */ /* 0x000ea2000c1e1900 */
[----:B------:R-:W-:Y:S01]  /*0730*/  IADD3 R15, PT, PT, R9, 0x1, RZ ;  /* 0x00000001090f7810 */ /* 0x000fe20007ffe0ff */
[----:B--2--5:R-:W-:-:S04]  /*0740*/  FFMA R17, R10, R10, R13 ;  /* 0x0000000a0a117223 */ /* 0x024fc8000000000d */
[----:B----4-:R-:W-:Y:S01]  /*0750*/  IMAD.WIDE.U32 R12, R15, 0x4, R6 ;  /* 0x000000040f0c7825 */ /* 0x010fe200078e0006 */
[----:B------:R1:W-:Y:S05]  /*0760*/  STG.E desc[UR4][R4.64], R17 ;  /* 0x0000001104007986 */ /* 0x0003ea000c101904 */
        /* <DEDUP_REMOVED lines=26> */
[----:B------:R-:W-:-:S05]  /*0910*/  IADD3 R13, PT, PT, R9, 0x7, RZ ;  /* 0x00000007090d7810 */ /* 0x000fca0007ffe0ff */
[----:B------:R-:W-:-:S04]  /*0920*/  IMAD.WIDE.U32 R6, R13, 0x4, R6 ;  /* 0x000000040d067825 */ /* 0x000fc800078e0006 */
[----:B--2---:R-:W-:-:S05]  /*0930*/  FFMA R9, R10, R10, R21 ;  /* 0x0000000a0a097223 */ /* 0x004fca0000000015 */
[----:B------:R1:W-:Y:S04]  /*0940*/  STG.E desc[UR4][R4.64], R9 ;  /* 0x0000000904007986 */ /* 0x0003e8000c101904 */
[----:B------:R-:W2:Y:S01]  /*0950*/  LDG.E R6, desc[UR4][R6.64] ;  /* 0x0000000406067981 */ /* 0x000ea2000c1e1900 */
[----:B------:R-:W-:Y:S01]  /*0960*/  IADD3 R2, PT, PT, R2, 0x8, RZ ;  /* 0x0000000802027810 */ /* 0x000fe20007ffe0ff */
[----:B--2---:R-:W-:-:S05]  /*0970*/  FFMA R13, R6, R6, R9 ;  /* 0x00000006060d7223 */ /* 0x004fca0000000009 */
[----:B------:R1:W-:Y:S02]  /*0980*/  STG.E desc[UR4][R4.64], R13 ;  /* 0x0000000d04007986 */ /* 0x0003e4000c101904 */
.L_x_2:
[----:B------:R-:W-:Y:S05]  /*0990*/  @!P1 EXIT ;  /* 0x000000000000994d */ /* 0x000fea0003800000 */
[----:B------:R-:W-:Y:S02]  /*09a0*/  ISETP.GE.U32.AND P0, PT, R16, 0x4, PT ;  /* 0x000000041000780c */ /* 0x000fe40003f06070 */
[----:B------:R-:W-:-:S04]  /*09b0*/  LOP3.LUT R8, R3, 0x3, RZ, 0xc0, !PT ;  /* 0x0000000303087812 */ /* 0x000fc800078ec0ff */
[----:B------:R-:W-:-:S07]  /*09c0*/  ISETP.NE.AND P1, PT, R8, RZ, PT ;  /* 0x000000ff0800720c */ /* 0x000fce0003f25270 */
[----:B------:R-:W-:Y:S06]  /*09d0*/  @!P0 BRA `(.L_x_3) ;  /* 0x0000000000588947 */ /* 0x000fec0003800000 */
[----:B------:R-:W2:Y:S01]  /*09e0*/  LDC.64 R6, c[0x0][0x380] ;  /* 0x0000e000ff067b82 */ /* 0x000ea20000000a00 */
[----:B-1--4-:R-:W-:-:S04]  /*09f0*/  IMAD R19, R0, R3, R2 ;  /* 0x0000000300137224 */ /* 0x012fc800078e0202 */
[----:B--2---:R-:W-:-:S06]  /*0a00*/  IMAD.WIDE.U32 R10, R19, 0x4, R6 ;  /* 0x00000004130a7825 */ /* 0x004fcc00078e0006 */
[----:B------:R-:W2:Y:S01]  /*0a10*/  LDG.E R10, desc[UR4][R10.64] ;  /* 0x000000040a0a7981 */ /* 0x000ea2000c1e1900 */
[----:B------:R-:W-:Y:S01]  /*0a20*/  IADD3 R15, PT, PT, R19, 0x1, RZ ;  /* 0x00000001130f7810 */ /* 0x000fe20007ffe0ff */
[----:B--2--5:R-:W-:-:S04]  /*0a30*/  FFMA R9, R10, R10, R13 ;  /* 0x0000000a0a097223 */ /* 0x024fc8000000000d */
[----:B------:R-:W-:Y:S01]  /*0a40*/  IMAD.WIDE.U32 R12, R15, 0x4, R6 ;  /* 0x000000040f0c7825 */ /* 0x000fe200078e0006 */
[----:B------:R2:W-:Y:S05]  /*0a50*/  STG.E desc[UR4][R4.64], R9 ;  /* 0x0000000904007986 */ /* 0x0005ea000c101904 */
[----:B------:R-:W3:Y:S01]  /*0a60*/  LDG.E R12, desc[UR4][R12.64] ;  /* 0x000000040c0c7981 */ /* 0x000ee2000c1e1900 */
[----:B------:R-:W-:-:S05]  /*0a70*/  IADD3 R15, PT, PT, R19, 0x2, RZ ;  /* 0x00000002130f7810 */ /* 0x000fca0007ffe0ff */
[----:B------:R-:W-:-:S04]  /*0a80*/  IMAD.WIDE.U32 R14, R15, 0x4, R6 ;  /* 0x000000040f0e7825 */ /* 0x000fc800078e0006 */
[----:B---3--:R-:W-:-:S05]  /*0a90*/  FFMA R17, R12, R12, R9 ;  /* 0x0000000c0c117223 */ /* 0x008fca0000000009 */
[----:B------:R2:W-:Y:S04]  /*0aa0*/  STG.E desc[UR4][R4.64], R17 ;  /* 0x0000001104007986 */ /* 0x0005e8000c101904 */
[----:B------:R-:W3:Y:S01]  /*0ab0*/  LDG.E R14, desc[UR4][R14.64] ;  /* 0x000000040e0e7981 */ /* 0x000ee2000c1e1900 */
[----:B------:R-:W-:-:S05]  /*0ac0*/  IADD3 R19, PT, PT, R19, 0x3, RZ ;  /* 0x0000000313137810 */ /* 0x000fca0007ffe0ff */
[----:B------:R-:W-:-:S04]  /*0ad0*/  IMAD.WIDE.U32 R6, R19, 0x4, R6 ;  /* 0x0000000413067825 */ /* 0x000fc800078e0006 */
[----:B---3--:R-:W-:-:S05]  /*0ae0*/  FFMA R11, R14, R14, R17 ;  /* 0x0000000e0e0b7223 */ /* 0x008fca0000000011 */
[----:B------:R2:W-:Y:S04]  /*0af0*/  STG.E desc[UR4][R4.64], R11 ;  /* 0x0000000b04007986 */ /* 0x0005e8000c101904 */
[----:B------:R-:W3:Y:S01]  /*0b00*/  LDG.E R6, desc[UR4][R6.64] ;  /* 0x0000000406067981 */ /* 0x000ee2000c1e1900 */
[----:B------:R-:W-:Y:S01]  /*0b10*/  IADD3 R2, PT, PT, R2, 0x4, RZ ;  /* 0x0000000402027810 */ /* 0x000fe20007ffe0ff */
[----:B---3--:R-:W-:-:S05]  /*0b20*/  FFMA R13, R6, R6, R11 ;  /* 0x00000006060d7223 */ /* 0x008fca000000000b */
[----:B------:R2:W-:Y:S02]  /*0b30*/  STG.E desc[UR4][R4.64], R13 ;  /* 0x0000000d04007986 */ /* 0x0005e4000c101904 */
.L_x_3:
[----:B------:R-:W-:Y:S05]  /*0b40*/  @!P1 EXIT ;  /* 0x000000000000994d */ /* 0x000fea0003800000 */
[----:B------:R-:W3:Y:S01]  /*0b50*/  LDC.64 R6, c[0x0][0x380] ;  /* 0x0000e000ff067b82 */ /* 0x000ee20000000a00 */
[----:B-12---:R-:W-:Y:S01]  /*0b60*/  IMAD R9, R0, R3, R2 ;  /* 0x0000000300097224 */ /* 0x006fe200078e0202 */
[----:B------:R-:W-:-:S07]  /*0b70*/  IADD3 R8, PT, PT, -R8, RZ, RZ ;  /* 0x000000ff08087210 */ /* 0x000fce0007ffe1ff */
.L_x_4:
[----:B---3--:R-:W-:-:S06]  /*0b80*/  IMAD.WIDE.U32 R2, R9, 0x4, R6 ;  /* 0x0000000409027825 */ /* 0x008fcc00078e0006 */
[----:B------:R-:W4:Y:S01]  /*0b90*/  LDG.E R2, desc[UR4][R2.64] ;  /* 0x0000000402027981 */ /* 0x000f22000c1e1900 */
[----:B------:R-:W-:Y:S02]  /*0ba0*/  IADD3 R8, PT, PT, R8, 0x1, RZ ;  /* 0x0000000108087810 */ /* 0x000fe40007ffe0ff */
[----:B------:R-:W-:Y:S02]  /*0bb0*/  IADD3 R9, PT, PT, R9, 0x1, RZ ;  /* 0x0000000109097810 */ /* 0x000fe40007ffe0ff */
[----:B------:R-:W-:Y:S01]  /*0bc0*/  ISETP.NE.AND P0, PT, R8, RZ, PT ;  /* 0x000000ff0800720c */ /* 0x000fe20003f05270 */
[----:B-1--45:R-:W-:-:S05]  /*0bd0*/  FFMA R13, R2, R2, R13 ;  /* 0x00000002020d7223 */ /* 0x032fca000000000d */
[----:B------:R1:W-:Y:S07]  /*0be0*/  STG.E desc[UR4][R4.64], R13 ;  /* 0x0000000d04007986 */ /* 0x0003ee000c101904 */
[----:B------:R-:W-:Y:S05]  /*0bf0*/  @P0 BRA `(.L_x_4) ;  /* 0xfffffffc00e00947 */ /* 0x000fea000383ffff */
[----:B------:R-:W-:Y:S05]  /*0c00*/  EXIT ;  /* 0x000000000000794d */ /* 0x000fea0003800000 */
.L_x_5:
[----:B------:R-:W-:-:S00]  /*0c10*/  BRA `(.L_x_5) ;  /* 0xfffffffc00fc7947 */ /* 0x000fc0000383ffff */
[----:B------:R-:W-:-:S00]  /*0c20*/  NOP ;  /* 0x0000000000007918 */ /* 0x000fc00000000000 */
        /* <DEDUP_REMOVED lines=13> */
.L_x_6:


//--------------------- .nv.shared.reserved.0     --------------------------
	.section	.nv.shared.reserved.0,"aw",@nobits
	.weak		__nv_reservedSMEM_offset_0_alias
	.size		__nv_reservedSMEM_offset_0_alias, 0, 64
	.other		__nv_reservedSMEM_offset_0_alias,@"STO_CUDA_RESERVED_SHARED STV_DEFAULT"
__nv_reservedSMEM_offset_0_alias:
	.zero		0
	.zero		64


//--------------------- .nv.constant0._Z22euclidean_vec_norm_GPUPfS_jj --------------------------
	.section	.nv.constant0._Z22euclidean_vec_norm_GPUPfS_jj,"a",@progbits
	.sectionflags	@""
	.align	4
.nv.constant0._Z22euclidean_vec_norm_GPUPfS_jj:
	.zero		920


//--------------------- SYMBOLS --------------------------

	.type		.nv.reservedSmem.offset0,@object
	.size		.nv.reservedSmem.offset0,0x4
